//
// Generated by NVIDIA NVVM Compiler
//
// Compiler Build ID: CL-36424714
// Cuda compilation tools, release 13.0, V13.0.88
// Based on NVVM 20.0.0
//

.version 9.0
.target sm_100
.address_size 64

	// .globl	_Z7maxPolydPddS_

.visible .entry _Z7maxPolydPddS_(
	.param .f64 _Z7maxPolydPddS__param_0,
	.param .u64 .ptr .align 1 _Z7maxPolydPddS__param_1,
	.param .f64 _Z7maxPolydPddS__param_2,
	.param .u64 .ptr .align 1 _Z7maxPolydPddS__param_3
)
{
	.reg .pred 	%p<3>;
	.reg .b32 	%r<2>;
	.reg .b64 	%rd<9>;
	.reg .b64 	%fd<15>;

	ld.param.f64 	%fd14, [_Z7maxPolydPddS__param_0];
	ld.param.u64 	%rd1, [_Z7maxPolydPddS__param_1];
	ld.param.f64 	%fd6, [_Z7maxPolydPddS__param_2];
	ld.param.u64 	%rd2, [_Z7maxPolydPddS__param_3];
	mov.u32 	%r1, %tid.x;
	add.f64 	%fd7, %fd6, 0d3FF0000000000000;
	setp.leu.f64 	%p1, %fd7, %fd6;
	@%p1 bra 	$L__BB0_3;
	cvta.to.global.u64 	%rd3, %rd1;
	mul.wide.u32 	%rd4, %r1, 8;
	add.s64 	%rd5, %rd3, %rd4;
	ld.global.f64 	%fd8, [%rd5];
	add.f64 	%fd1, %fd8, %fd8;
	mov.f64 	%fd13, %fd14;
$L__BB0_2:
	fma.rn.f64 	%fd9, %fd13, %fd1, 0d4002666666666666;
	div.rn.f64 	%fd10, %fd9, %fd1;
	sub.f64 	%fd14, %fd13, %fd10;
	sub.f64 	%fd11, %fd14, %fd13;
	abs.f64 	%fd12, %fd11;
	setp.gt.f64 	%p2, %fd12, %fd6;
	mov.f64 	%fd13, %fd14;
	@%p2 bra 	$L__BB0_2;
$L__BB0_3:
	cvta.to.global.u64 	%rd6, %rd2;
	mul.wide.u32 	%rd7, %r1, 8;
	add.s64 	%rd8, %rd6, %rd7;
	st.global.f64 	[%rd8], %fd14;
	ret;

}


// ===== COMPILED SASS (sm_100) =====

	.target	sm_100

	.elftype	@"ET_EXEC"


//--------------------- .note.nv.tkinfo           --------------------------
	.section	.note.nv.tkinfo,"",@"SHT_NOTE"
	.sectionflags	@"SHF_NOTE_NV_TKINFO"
	.tkinfo
        /*0018*/ 	.word	0x00000002
        /*0030*/ 	.string	""
        /*0030*/ 	.string	"ptxas"
        /*0030*/ 	.string	"Cuda compilation tools, release 13.0, V13.0.88"
        /*0030*/ 	.string	"Build cuda_13.0.r13.0/compiler.36424714_0"
        /*0030*/ 	.string	"-arch sm_100 -m 64 "



//--------------------- .note.nv.cuinfo           --------------------------
	.section	.note.nv.cuinfo,"",@"SHT_NOTE"
	.sectionflags	@"SHF_NOTE_NV_CUINFO"
        /*0018*/ 	.short	0x0002
        /*001a*/ 	.short	0x0064
        /*001c*/ 	.short	0x0082
	.zero		2


//--------------------- .nv.info                  --------------------------
	.section	.nv.info,"",@"SHT_CUDA_INFO"
	.align	4


	//----- nvinfo : EIATTR_REGCOUNT
	.align		4
        /*0000*/ 	.byte	0x04, 0x2f
        /*0002*/ 	.short	(.L_1 - .L_0)
	.align		4
.L_0:
        /*0004*/ 	.word	index@(_Z7maxPolydPddS_)
        /*0008*/ 	.word	0x0000001a


	//----- nvinfo : EIATTR_FRAME_SIZE
	.align		4
.L_1:
        /*000c*/ 	.byte	0x04, 0x11
        /*000e*/ 	.short	(.L_3 - .L_2)
	.align		4
.L_2:
        /*0010*/ 	.word	index@($__internal_0_$__cuda_sm20_div_rn_f64_full)
        /*0014*/ 	.word	0x00000000


	//----- nvinfo : EIATTR_FRAME_SIZE
	.align		4
.L_3:
        /*0018*/ 	.byte	0x04, 0x11
        /*001a*/ 	.short	(.L_5 - .L_4)
	.align		4
.L_4:
        /*001c*/ 	.word	index@(_Z7maxPolydPddS_)
        /*0020*/ 	.word	0x00000000


	//----- nvinfo : EIATTR_MIN_STACK_SIZE
	.align		4
.L_5:
        /*0024*/ 	.byte	0x04, 0x12
        /*0026*/ 	.short	(.L_7 - .L_6)
	.align		4
.L_6:
        /*0028*/ 	.word	index@(_Z7maxPolydPddS_)
        /*002c*/ 	.word	0x00000000
.L_7:


//--------------------- .nv.compat                --------------------------
	.section	.nv.compat,"",@"SHT_CUDA_COMPAT_INFO"
	.align	4
        /*0000*/ 	.byte	0x02, 0x09, 0x00, 0x00, 0x02, 0x02, 0x01, 0x00, 0x02, 0x05, 0x05, 0x00, 0x03, 0x07, 0x01, 0x01
        /*0010*/ 	.byte	0x02, 0x03, 0x00, 0x00, 0x02, 0x06, 0x01, 0x00, 0x04, 0x0b, 0x08, 0x00, 0x01, 0x00, 0x00, 0x00
        /*0020*/ 	.byte	0x00, 0x00, 0x00, 0x00


//--------------------- .nv.info._Z7maxPolydPddS_ --------------------------
	.section	.nv.info._Z7maxPolydPddS_,"",@"SHT_CUDA_INFO"
	.sectionflags	@""
	.align	4


	//----- nvinfo : EIATTR_CUDA_API_VERSION
	.align		4
        /*0000*/ 	.byte	0x04, 0x37
        /*0002*/ 	.short	(.L_9 - .L_8)
.L_8:
        /*0004*/ 	.word	0x00000082


	//----- nvinfo : EIATTR_KPARAM_INFO
	.align		4
.L_9:
        /*0008*/ 	.byte	0x04, 0x17
        /*000a*/ 	.short	(.L_11 - .L_10)
.L_10:
        /*000c*/ 	.word	0x00000000
        /*0010*/ 	.short	0x0003
        /*0012*/ 	.short	0x0018
        /*0014*/ 	.byte	0x00, 0xf5, 0x21, 0x00


	//----- nvinfo : EIATTR_KPARAM_INFO
	.align		4
.L_11:
        /*0018*/ 	.byte	0x04, 0x17
        /*001a*/ 	.short	(.L_13 - .L_12)
.L_12:
        /*001c*/ 	.word	0x00000000
        /*0020*/ 	.short	0x0002
        /*0022*/ 	.short	0x0010
        /*0024*/ 	.byte	0x00, 0xf0, 0x21, 0x00


	//----- nvinfo : EIATTR_KPARAM_INFO
	.align		4
.L_13:
        /*0028*/ 	.byte	0x04, 0x17
        /*002a*/ 	.short	(.L_15 - .L_14)
.L_14:
        /*002c*/ 	.word	0x00000000
        /*0030*/ 	.short	0x0001
        /*0032*/ 	.short	0x0008
        /*0034*/ 	.byte	0x00, 0xf5, 0x21, 0x00


	//----- nvinfo : EIATTR_KPARAM_INFO
	.align		4
.L_15:
        /*0038*/ 	.byte	0x04, 0x17
        /*003a*/ 	.short	(.L_17 - .L_16)
.L_16:
        /*003c*/ 	.word	0x00000000
        /*0040*/ 	.short	0x0000
        /*0042*/ 	.short	0x0000
        /*0044*/ 	.byte	0x00, 0xf0, 0x21, 0x00


	//----- nvinfo : EIATTR_SPARSE_MMA_MASK
	.align		4
.L_17:
        /*0048*/ 	.byte	0x03, 0x50
        /*004a*/ 	.short	0x0000


	//----- nvinfo : EIATTR_MAXREG_COUNT
	.align		4
        /*004c*/ 	.byte	0x03, 0x1b
        /*004e*/ 	.short	0x00ff


	//----- nvinfo : EIATTR_MERCURY_ISA_VERSION
	.align		4
        /*0050*/ 	.byte	0x03, 0x5f
        /*0052*/ 	.short	0x0101


	//----- nvinfo : EIATTR_VRC_CTA_INIT_COUNT
	.align		4
        /*0054*/ 	.byte	0x02, 0x4a
	.zero		1
	.zero		1


	//----- nvinfo : EIATTR_EXIT_INSTR_OFFSETS
	.align		4
        /*0058*/ 	.byte	0x04, 0x1c
        /*005a*/ 	.short	(.L_19 - .L_18)


	//   ....[0]....
.L_18:
        /*005c*/ 	.word	0x00000310


	//----- nvinfo : EIATTR_CRS_STACK_SIZE
	.align		4
.L_19:
        /*0060*/ 	.byte	0x04, 0x1e
        /*0062*/ 	.short	(.L_21 - .L_20)
.L_20:
        /*0064*/ 	.word	0x00000000


	//----- nvinfo : EIATTR_CBANK_PARAM_SIZE
	.align		4
.L_21:
        /*0068*/ 	.byte	0x03, 0x19
        /*006a*/ 	.short	0x0020


	//----- nvinfo : EIATTR_PARAM_CBANK
	.align		4
        /*006c*/ 	.byte	0x04, 0x0a
        /*006e*/ 	.short	(.L_23 - .L_22)
	.align		4
.L_22:
        /*0070*/ 	.word	index@(.nv.constant0._Z7maxPolydPddS_)
        /*0074*/ 	.short	0x0380
        /*0076*/ 	.short	0x0020


	//----- nvinfo : EIATTR_SW_WAR
	.align		4
.L_23:
        /*0078*/ 	.byte	0x04, 0x36
        /*007a*/ 	.short	(.L_25 - .L_24)
.L_24:
        /*007c*/ 	.word	0x00000008
.L_25:


//--------------------- .nv.callgraph             --------------------------
	.section	.nv.callgraph,"",@"SHT_CUDA_CALLGRAPH"
	.align	4
	.sectionentsize	8
	.align		4
        /*0000*/ 	.word	0x00000000
	.align		4
        /*0004*/ 	.word	0xffffffff
	.align		4
        /*0008*/ 	.word	0x00000000
	.align		4
        /*000c*/ 	.word	0xfffffffe
	.align		4
        /*0010*/ 	.word	0x00000000
	.align		4
        /*0014*/ 	.word	0xfffffffd
	.align		4
        /*0018*/ 	.word	0x00000000
	.align		4
        /*001c*/ 	.word	0xfffffffc


//--------------------- .text._Z7maxPolydPddS_    --------------------------
	.section	.text._Z7maxPolydPddS_,"ax",@progbits
	.align	128
        .global         _Z7maxPolydPddS_
        .type           _Z7maxPolydPddS_,@function
        .size           _Z7maxPolydPddS_,(.L_x_10 - _Z7maxPolydPddS_)
        .other          _Z7maxPolydPddS_,@"STO_CUDA_ENTRY STV_DEFAULT"
_Z7maxPolydPddS_:
.text._Z7maxPolydPddS_:
[----:B------:R-:W-:Y:S08]  /*0000*/  LDC R1, c[0x0][0x37c] ;  /* 0x0000df00ff017b82 */ /* 0x000ff00000000800 */
[----:B------:R-:W0:Y:S01]  /*0010*/  LDC.64 R4, c[0x0][0x390] ;  /* 0x0000e400ff047b82 */ /* 0x000e220000000a00 */
[----:B------:R-:W1:Y:S01]  /*0020*/  LDCU.64 UR6, c[0x0][0x380] ;  /* 0x00007000ff0677ac */ /* 0x000e620008000a00 */
[----:B------:R-:W2:Y:S01]  /*0030*/  S2R R0, SR_TID.X ;  /* 0x0000000000007919 */ /* 0x000ea20000002100 */
[----:B------:R-:W3:Y:S01]  /*0040*/  LDCU.64 UR4, c[0x0][0x358] ;  /* 0x00006b00ff0477ac */ /* 0x000ee20008000a00 */
[----:B0-----:R-:W-:-:S08]  /*0050*/  DADD R2, R4, 1 ;  /* 0x3ff0000004027429 */ /* 0x001fd00000000000 */
[----:B------:R-:W-:Y:S01]  /*0060*/  DSETP.GT.AND P0, PT, R2, R4, PT ;  /* 0x000000040200722a */ /* 0x000fe20003f04000 */
[----:B-1----:R-:W-:Y:S02]  /*0070*/  IMAD.U32 R2, RZ, RZ, UR6 ;  /* 0x00000006ff027e24 */ /* 0x002fe4000f8e00ff */
[----:B------:R-:W-:-:S11]  /*0080*/  IMAD.U32 R3, RZ, RZ, UR7 ;  /* 0x00000007ff037e24 */ /* 0x000fd6000f8e00ff */
[----:B--23--:R-:W-:Y:S05]  /*0090*/  @!P0 BRA `(.L_x_0) ;  /* 0x0000000000908947 */ /* 0x00cfea0003800000 */
[----:B------:R-:W0:Y:S01]  /*00a0*/  LDC.64 R2, c[0x0][0x388] ;  /* 0x0000e200ff027b82 */ /* 0x000e220000000a00 */
[----:B------:R-:W1:Y:S01]  /*00b0*/  LDCU.64 UR8, c[0x0][0x390] ;  /* 0x00007200ff0877ac */ /* 0x000e620008000a00 */
[----:B0-----:R-:W-:-:S06]  /*00c0*/  IMAD.WIDE.U32 R2, R0, 0x8, R2 ;  /* 0x0000000800027825 */ /* 0x001fcc00078e0002 */
[----:B------:R-:W2:Y:S01]  /*00d0*/  LDG.E.64 R2, desc[UR4][R2.64] ;  /* 0x0000000402027981 */ /* 0x000ea2000c1e1b00 */
[----:B------:R-:W-:Y:S01]  /*00e0*/  BSSY.RECONVERGENT B0, `(.L_x_0) ;  /* 0x000001f000007945 */ /* 0x000fe20003800200 */
[----:B------:R-:W-:Y:S02]  /*00f0*/  IMAD.U32 R4, RZ, RZ, UR6 ;  /* 0x00000006ff047e24 */ /* 0x000fe4000f8e00ff */
[----:B------:R-:W-:Y:S01]  /*0100*/  IMAD.U32 R5, RZ, RZ, UR7 ;  /* 0x00000007ff057e24 */ /* 0x000fe2000f8e00ff */
[----:B-12---:R-:W-:-:S11]  /*0110*/  DADD R6, R2, R2 ;  /* 0x0000000002067229 */ /* 0x006fd60000000002 */
.L_x_3:
[----:B------:R-:W0:Y:S01]  /*0120*/  MUFU.RCP64H R3, R7 ;  /* 0x0000000700037308 */ /* 0x000e220000001800 */
[----:B------:R-:W-:Y:S01]  /*0130*/  IMAD.MOV.U32 R2, RZ, RZ, 0x1 ;  /* 0x00000001ff027424 */ /* 0x000fe200078e00ff */
[----:B------:R-:W-:Y:S01]  /*0140*/  UMOV UR6, 0x66666666 ;  /* 0x6666666600067882 */ /* 0x000fe20000000000 */
[----:B------:R-:W-:Y:S01]  /*0150*/  UMOV UR7, 0x40026666 ;  /* 0x4002666600077882 */ /* 0x000fe20000000000 */
[----:B------:R-:W-:Y:S01]  /*0160*/  BSSY.RECONVERGENT B1, `(.L_x_1) ;  /* 0x0000010000017945 */ /* 0x000fe20003800200 */
[----:B------:R-:W-:-:S10]  /*0170*/  DFMA R10, R6, R4, UR6 ;  /* 0x00000006060a7e2b */ /* 0x000fd40008000004 */
[----:B------:R-:W-:Y:S01]  /*0180*/  FSETP.GEU.AND P1, PT, |R11|, 6.5827683646048100446e-37, PT ;  /* 0x036000000b00780b */ /* 0x000fe20003f2e200 */
[----:B0-----:R-:W-:-:S08]  /*0190*/  DFMA R8, -R6, R2, 1 ;  /* 0x3ff000000608742b */ /* 0x001fd00000000102 */
[----:B------:R-:W-:-:S08]  /*01a0*/  DFMA R8, R8, R8, R8 ;  /* 0x000000080808722b */ /* 0x000fd00000000008 */
[----:B------:R-:W-:-:S08]  /*01b0*/  DFMA R8, R2, R8, R2 ;  /* 0x000000080208722b */ /* 0x000fd00000000002 */
[----:B------:R-:W-:-:S08]  /*01c0*/  DFMA R2, -R6, R8, 1 ;  /* 0x3ff000000602742b */ /* 0x000fd00000000108 */
[----:B------:R-:W-:-:S08]  /*01d0*/  DFMA R2, R8, R2, R8 ;  /* 0x000000020802722b */ /* 0x000fd00000000008 */
[----:B------:R-:W-:-:S08]  /*01e0*/  DMUL R8, R10, R2 ;  /* 0x000000020a087228 */ /* 0x000fd00000000000 */
[----:B------:R-:W-:-:S08]  /*01f0*/  DFMA R12, -R6, R8, R10 ;  /* 0x00000008060c722b */ /* 0x000fd0000000010a */
[----:B------:R-:W-:-:S10]  /*0200*/  DFMA R2, R2, R12, R8 ;  /* 0x0000000c0202722b */ /* 0x000fd40000000008 */
[----:B------:R-:W-:-:S05]  /*0210*/  FFMA R8, RZ, R7, R3 ;  /* 0x00000007ff087223 */ /* 0x000fca0000000003 */
[----:B------:R-:W-:-:S13]  /*0220*/  FSETP.GT.AND P0, PT, |R8|, 1.469367938527859385e-39, PT ;  /* 0x001000000800780b */ /* 0x000fda0003f04200 */
[----:B------:R-:W-:Y:S05]  /*0230*/  @P0 BRA P1, `(.L_x_2) ;  /* 0x0000000000080947 */ /* 0x000fea0000800000 */
[----:B------:R-:W-:-:S07]  /*0240*/  MOV R12, 0x260 ;  /* 0x00000260000c7802 */ /* 0x000fce0000000f00 */
[----:B------:R-:W-:Y:S05]  /*0250*/  CALL.REL.NOINC `($__internal_0_$__cuda_sm20_div_rn_f64_full) ;  /* 0x0000000000307944 */ /* 0x000fea0003c00000 */
.L_x_2:
[----:B------:R-:W-:Y:S05]  /*0260*/  BSYNC.RECONVERGENT B1 ;  /* 0x0000000000017941 */ /* 0x000fea0003800200 */
.L_x_1:
[----:B------:R-:W-:-:S08]  /*0270*/  DADD R2, -R2, R4 ;  /* 0x0000000002027229 */ /* 0x000fd00000000104 */
[----:B------:R-:W-:-:S08]  /*0280*/  DADD R4, R2, -R4 ;  /* 0x0000000002047229 */ /* 0x000fd00000000804 */
[----:B------:R-:W-:Y:S01]  /*0290*/  DSETP.GT.AND P0, PT, |R4|, UR8, PT ;  /* 0x0000000804007e2a */ /* 0x000fe2000bf04200 */
[----:B------:R-:W-:Y:S02]  /*02a0*/  IMAD.MOV.U32 R4, RZ, RZ, R2 ;  /* 0x000000ffff047224 */ /* 0x000fe400078e0002 */
[----:B------:R-:W-:-:S11]  /*02b0*/  IMAD.MOV.U32 R5, RZ, RZ, R3 ;  /* 0x000000ffff057224 */ /* 0x000fd600078e0003 */
[----:B------:R-:W-:Y:S05]  /*02c0*/  @P0 BRA `(.L_x_3) ;  /* 0xfffffffc00940947 */ /* 0x000fea000383ffff */
[----:B------:R-:W-:Y:S05]  /*02d0*/  BSYNC.RECONVERGENT B0 ;  /* 0x0000000000007941 */ /* 0x000fea0003800200 */
.L_x_0:
[----:B------:R-:W0:Y:S02]  /*02e0*/  LDC.64 R4, c[0x0][0x398] ;  /* 0x0000e600ff047b82 */ /* 0x000e240000000a00 */
[----:B0-----:R-:W-:-:S05]  /*02f0*/  IMAD.WIDE.U32 R4, R0, 0x8, R4 ;  /* 0x0000000800047825 */ /* 0x001fca00078e0004 */
[----:B------:R-:W-:Y:S01]  /*0300*/  STG.E.64 desc[UR4][R4.64], R2 ;  /* 0x0000000204007986 */ /* 0x000fe2000c101b04 */
[----:B------:R-:W-:Y:S05]  /*0310*/  EXIT ;  /* 0x000000000000794d */ /* 0x000fea0003800000 */
        .weak           $__internal_0_$__cuda_sm20_div_rn_f64_full
        .type           $__internal_0_$__cuda_sm20_div_rn_f64_full,@function
        .size           $__internal_0_$__cuda_sm20_div_rn_f64_full,(.L_x_10 - $__internal_0_$__cuda_sm20_div_rn_f64_full)
$__internal_0_$__cuda_sm20_div_rn_f64_full:
[C---:B------:R-:W-:Y:S01]  /*0320*/  FSETP.GEU.AND P0, PT, |R7|.reuse, 1.469367938527859385e-39, PT ;  /* 0x001000000700780b */ /* 0x040fe20003f0e200 */
[----:B------:R-:W-:Y:S01]  /*0330*/  IMAD.MOV.U32 R16, RZ, RZ, 0x1 ;  /* 0x00000001ff107424 */ /* 0x000fe200078e00ff */
[----:B------:R-:W-:Y:S01]  /*0340*/  LOP3.LUT R8, R7, 0x800fffff, RZ, 0xc0, !PT ;  /* 0x800fffff07087812 */ /* 0x000fe200078ec0ff */
[----:B------:R-:W-:Y:S01]  /*0350*/  BSSY.RECONVERGENT B2, `(.L_x_4) ;  /* 0x0000055000027945 */ /* 0x000fe20003800200 */
[C---:B------:R-:W-:Y:S02]  /*0360*/  FSETP.GEU.AND P2, PT, |R11|.reuse, 1.469367938527859385e-39, PT ;  /* 0x001000000b00780b */ /* 0x040fe40003f4e200 */
[----:B------:R-:W-:Y:S01]  /*0370*/  LOP3.LUT R9, R8, 0x3ff00000, RZ, 0xfc, !PT ;  /* 0x3ff0000008097812 */ /* 0x000fe200078efcff */
[----:B------:R-:W-:Y:S01]  /*0380*/  IMAD.MOV.U32 R8, RZ, RZ, R6 ;  /* 0x000000ffff087224 */ /* 0x000fe200078e0006 */
[----:B------:R-:W-:Y:S02]  /*0390*/  LOP3.LUT R13, R11, 0x7ff00000, RZ, 0xc0, !PT ;  /* 0x7ff000000b0d7812 */ /* 0x000fe400078ec0ff */
[----:B------:R-:W-:-:S03]  /*03a0*/  LOP3.LUT R20, R7, 0x7ff00000, RZ, 0xc0, !PT ;  /* 0x7ff0000007147812 */ /* 0x000fc600078ec0ff */
[----:B------:R-:W-:Y:S01]  /*03b0*/  @!P0 DMUL R8, R6, 8.98846567431157953865e+307 ;  /* 0x7fe0000006088828 */ /* 0x000fe20000000000 */
[----:B------:R-:W-:-:S03]  /*03c0*/  ISETP.GE.U32.AND P1, PT, R13, R20, PT ;  /* 0x000000140d00720c */ /* 0x000fc60003f26070 */
[----:B------:R-:W-:Y:S01]  /*03d0*/  @!P2 LOP3.LUT R14, R7, 0x7ff00000, RZ, 0xc0, !PT ;  /* 0x7ff00000070ea812 */ /* 0x000fe200078ec0ff */
[----:B------:R-:W-:Y:S01]  /*03e0*/  @!P2 IMAD.MOV.U32 R22, RZ, RZ, RZ ;  /* 0x000000ffff16a224 */ /* 0x000fe200078e00ff */
[----:B------:R-:W0:Y:S02]  /*03f0*/  MUFU.RCP64H R17, R9 ;  /* 0x0000000900117308 */ /* 0x000e240000001800 */
[----:B------:R-:W-:Y:S01]  /*0400*/  @!P2 ISETP.GE.U32.AND P3, PT, R13, R14, PT ;  /* 0x0000000e0d00a20c */ /* 0x000fe20003f66070 */
[----:B------:R-:W-:-:S05]  /*0410*/  IMAD.MOV.U32 R14, RZ, RZ, 0x1ca00000 ;  /* 0x1ca00000ff0e7424 */ /* 0x000fca00078e00ff */
[----:B------:R-:W-:-:S04]  /*0420*/  @!P2 SEL R15, R14, 0x63400000, !P3 ;  /* 0x634000000e0fa807 */ /* 0x000fc80005800000 */
[----:B------:R-:W-:-:S04]  /*0430*/  @!P2 LOP3.LUT R15, R15, 0x80000000, R11, 0xf8, !PT ;  /* 0x800000000f0fa812 */ /* 0x000fc800078ef80b */
[----:B------:R-:W-:Y:S01]  /*0440*/  @!P2 LOP3.LUT R23, R15, 0x100000, RZ, 0xfc, !PT ;  /* 0x001000000f17a812 */ /* 0x000fe200078efcff */
[----:B0-----:R-:W-:-:S08]  /*0450*/  DFMA R2, R16, -R8, 1 ;  /* 0x3ff000001002742b */ /* 0x001fd00000000808 */
[----:B------:R-:W-:-:S08]  /*0460*/  DFMA R2, R2, R2, R2 ;  /* 0x000000020202722b */ /* 0x000fd00000000002 */
[----:B------:R-:W-:Y:S01]  /*0470*/  DFMA R16, R16, R2, R16 ;  /* 0x000000021010722b */ /* 0x000fe20000000010 */
[----:B------:R-:W-:Y:S01]  /*0480*/  SEL R3, R14, 0x63400000, !P1 ;  /* 0x634000000e037807 */ /* 0x000fe20004800000 */
[----:B------:R-:W-:-:S03]  /*0490*/  IMAD.MOV.U32 R2, RZ, RZ, R10 ;  /* 0x000000ffff027224 */ /* 0x000fc600078e000a */
[----:B------:R-:W-:-:S03]  /*04a0*/  LOP3.LUT R3, R3, 0x800fffff, R11, 0xf8, !PT ;  /* 0x800fffff03037812 */ /* 0x000fc600078ef80b */
[----:B------:R-:W-:-:S03]  /*04b0*/  DFMA R18, R16, -R8, 1 ;  /* 0x3ff000001012742b */ /* 0x000fc60000000808 */
[----:B------:R-:W-:Y:S01]  /*04c0*/  @!P2 DFMA R2, R2, 2, -R22 ;  /* 0x400000000202a82b */ /* 0x000fe20000000816 */
[----:B------:R-:W-:-:S04]  /*04d0*/  IMAD.MOV.U32 R22, RZ, RZ, R13 ;  /* 0x000000ffff167224 */ /* 0x000fc800078e000d */
[----:B------:R-:W-:Y:S01]  /*04e0*/  DFMA R16, R16, R18, R16 ;  /* 0x000000121010722b */ /* 0x000fe20000000010 */
[----:B------:R-:W-:Y:S01]  /*04f0*/  IMAD.MOV.U32 R23, RZ, RZ, R20 ;  /* 0x000000ffff177224 */ /* 0x000fe200078e0014 */
[----:B------:R-:W-:-:S03]  /*0500*/  @!P0 LOP3.LUT R23, R9, 0x7ff00000, RZ, 0xc0, !PT ;  /* 0x7ff0000009178812 */ /* 0x000fc600078ec0ff */
[----:B------:R-:W-:-:S03]  /*0510*/  @!P2 LOP3.LUT R22, R3, 0x7ff00000, RZ, 0xc0, !PT ;  /* 0x7ff000000316a812 */ /* 0x000fc600078ec0ff */
[----:B------:R-:W-:Y:S02]  /*0520*/  DMUL R18, R16, R2 ;  /* 0x0000000210127228 */ /* 0x000fe40000000000 */
[----:B------:R-:W-:-:S05]  /*0530*/  VIADD R15, R22, 0xffffffff ;  /* 0xffffffff160f7836 */ /* 0x000fca0000000000 */
[----:B------:R-:W-:Y:S01]  /*0540*/  ISETP.GT.U32.AND P0, PT, R15, 0x7feffffe, PT ;  /* 0x7feffffe0f00780c */ /* 0x000fe20003f04070 */
[----:B------:R-:W-:Y:S01]  /*0550*/  VIADD R15, R23, 0xffffffff ;  /* 0xffffffff170f7836 */ /* 0x000fe20000000000 */
[----:B------:R-:W-:-:S04]  /*0560*/  DFMA R20, R18, -R8, R2 ;  /* 0x800000081214722b */ /* 0x000fc80000000002 */
[----:B------:R-:W-:-:S04]  /*0570*/  ISETP.GT.U32.OR P0, PT, R15, 0x7feffffe, P0 ;  /* 0x7feffffe0f00780c */ /* 0x000fc80000704470 */
[----:B------:R-:W-:-:S09]  /*0580*/  DFMA R16, R16, R20, R18 ;  /* 0x000000141010722b */ /* 0x000fd20000000012 */
[----:B------:R-:W-:Y:S05]  /*0590*/  @P0 BRA `(.L_x_5) ;  /* 0x00000000006c0947 */ /* 0x000fea0003800000 */
[----:B------:R-:W-:-:S04]  /*05a0*/  LOP3.LUT R18, R7, 0x7ff00000, RZ, 0xc0, !PT ;  /* 0x7ff0000007127812 */ /* 0x000fc800078ec0ff */
[CC--:B------:R-:W-:Y:S02]  /*05b0*/  VIADDMNMX R10, R13.reuse, -R18.reuse, 0xb9600000, !PT ;  /* 0xb96000000d0a7446 */ /* 0x0c0fe40007800912 */
[----:B------:R-:W-:Y:S01]  /*05c0*/  ISETP.GE.U32.AND P0, PT, R13, R18, PT ;  /* 0x000000120d00720c */ /* 0x000fe20003f06070 */
[----:B------:R-:W-:Y:S01]  /*05d0*/  IMAD.MOV.U32 R18, RZ, RZ, RZ ;  /* 0x000000ffff127224 */ /* 0x000fe200078e00ff */
[----:B------:R-:W-:Y:S02]  /*05e0*/  VIMNMX R10, PT, PT, R10, 0x46a00000, PT ;  /* 0x46a000000a0a7848 */ /* 0x000fe40003fe0100 */
[----:B------:R-:W-:-:S05]  /*05f0*/  SEL R11, R14, 0x63400000, !P0 ;  /* 0x634000000e0b7807 */ /* 0x000fca0004000000 */
[----:B------:R-:W-:-:S04]  /*0600*/  IMAD.IADD R10, R10, 0x1, -R11 ;  /* 0x000000010a0a7824 */ /* 0x000fc800078e0a0b */
[----:B------:R-:W-:-:S06]  /*0610*/  VIADD R19, R10, 0x7fe00000 ;  /* 0x7fe000000a137836 */ /* 0x000fcc0000000000 */
[----:B------:R-:W-:-:S10]  /*0620*/  DMUL R14, R16, R18 ;  /* 0x00000012100e7228 */ /* 0x000fd40000000000 */
[----:B------:R-:W-:-:S13]  /*0630*/  FSETP.GTU.AND P0, PT, |R15|, 1.469367938527859385e-39, PT ;  /* 0x001000000f00780b */ /* 0x000fda0003f0c200 */
[----:B------:R-:W-:Y:S05]  /*0640*/  @P0 BRA `(.L_x_6) ;  /* 0x0000000000940947 */ /* 0x000fea0003800000 */
[----:B------:R-:W-:Y:S01]  /*0650*/  DFMA R2, R16, -R8, R2 ;  /* 0x800000081002722b */ /* 0x000fe20000000002 */
[----:B------:R-:W-:-:S09]  /*0660*/  IMAD.MOV.U32 R18, RZ, RZ, RZ ;  /* 0x000000ffff127224 */ /* 0x000fd200078e00ff */
[C---:B------:R-:W-:Y:S02]  /*0670*/  FSETP.NEU.AND P0, PT, R3.reuse, RZ, PT ;  /* 0x000000ff0300720b */ /* 0x040fe40003f0d000 */
[----:B------:R-:W-:-:S04]  /*0680*/  LOP3.LUT R9, R3, 0x80000000, R7, 0x48, !PT ;  /* 0x8000000003097812 */ /* 0x000fc800078e4807 */
[----:B------:R-:W-:-:S07]  /*0690*/  LOP3.LUT R19, R9, R19, RZ, 0xfc, !PT ;  /* 0x0000001309137212 */ /* 0x000fce00078efcff */
[----:B------:R-:W-:Y:S05]  /*06a0*/  @!P0 BRA `(.L_x_6) ;  /* 0x00000000007c8947 */ /* 0x000fea0003800000 */
[----:B------:R-:W-:Y:S02]  /*06b0*/  IMAD.MOV R3, RZ, RZ, -R10 ;  /* 0x000000ffff037224 */ /* 0x000fe400078e0a0a */
[----:B------:R-:W-:-:S06]  /*06c0*/  IMAD.MOV.U32 R2, RZ, RZ, RZ ;  /* 0x000000ffff027224 */ /* 0x000fcc00078e00ff */
[----:B------:R-:W-:Y:S02]  /*06d0*/  DFMA R2, R14, -R2, R16 ;  /* 0x800000020e02722b */ /* 0x000fe40000000010 */
[----:B------:R-:W-:-:S04]  /*06e0*/  DMUL.RP R16, R16, R18 ;  /* 0x0000001210107228 */ /* 0x000fc80000008000 */
[----:B------:R-:W-:-:S04]  /*06f0*/  IADD3 R2, PT, PT, -R10, -0x43300000, RZ ;  /* 0xbcd000000a027810 */ /* 0x000fc80007ffe1ff */
[----:B------:R-:W-:Y:S02]  /*0700*/  FSETP.NEU.AND P0, PT, |R3|, R2, PT ;  /* 0x000000020300720b */ /* 0x000fe40003f0d200 */
[----:B------:R-:W-:Y:S02]  /*0710*/  LOP3.LUT R9, R17, R9, RZ, 0x3c, !PT ;  /* 0x0000000911097212 */ /* 0x000fe400078e3cff */
[----:B------:R-:W-:Y:S02]  /*0720*/  FSEL R14, R16, R14, !P0 ;  /* 0x0000000e100e7208 */ /* 0x000fe40004000000 */
[----:B------:R-:W-:Y:S01]  /*0730*/  FSEL R15, R9, R15, !P0 ;  /* 0x0000000f090f7208 */ /* 0x000fe20004000000 */
[----:B------:R-:W-:Y:S06]  /*0740*/  BRA `(.L_x_6) ;  /* 0x0000000000547947 */ /* 0x000fec0003800000 */
.L_x_5:
[----:B------:R-:W-:-:S14]  /*0750*/  DSETP.NAN.AND P0, PT, R10, R10, PT ;  /* 0x0000000a0a00722a */ /* 0x000fdc0003f08000 */
[----:B------:R-:W-:Y:S05]  /*0760*/  @P0 BRA `(.L_x_7) ;  /* 0x0000000000440947 */ /* 0x000fea0003800000 */
[----:B------:R-:W-:-:S14]  /*0770*/  DSETP.NAN.AND P0, PT, R6, R6, PT ;  /* 0x000000060600722a */ /* 0x000fdc0003f08000 */
[----:B------:R-:W-:Y:S05]  /*0780*/  @P0 BRA `(.L_x_8) ;  /* 0x0000000000300947 */ /* 0x000fea0003800000 */
[----:B------:R-:W-:Y:S01]  /*0790*/  ISETP.NE.AND P0, PT, R22, R23, PT ;  /* 0x000000171600720c */ /* 0x000fe20003f05270 */
[----:B------:R-:W-:Y:S02]  /*07a0*/  IMAD.MOV.U32 R14, RZ, RZ, 0x0 ;  /* 0x00000000ff0e7424 */ /* 0x000fe400078e00ff */
[----:B------:R-:W-:-:S10]  /*07b0*/  IMAD.MOV.U32 R15, RZ, RZ, -0x80000 ;  /* 0xfff80000ff0f7424 */ /* 0x000fd400078e00ff */
[----:B------:R-:W-:Y:S05]  /*07c0*/  @!P0 BRA `(.L_x_6) ;  /* 0x0000000000348947 */ /* 0x000fea0003800000 */
[----:B------:R-:W-:Y:S02]  /*07d0*/  ISETP.NE.AND P0, PT, R22, 0x7ff00000, PT ;  /* 0x7ff000001600780c */ /* 0x000fe40003f05270 */
[----:B------:R-:W-:Y:S02]  /*07e0*/  LOP3.LUT R15, R11, 0x80000000, R7, 0x48, !PT ;  /* 0x800000000b0f7812 */ /* 0x000fe400078e4807 */
[----:B------:R-:W-:-:S13]  /*07f0*/  ISETP.EQ.OR P0, PT, R23, RZ, !P0 ;  /* 0x000000ff1700720c */ /* 0x000fda0004702670 */
[----:B------:R-:W-:Y:S01]  /*0800*/  @P0 LOP3.LUT R2, R15, 0x7ff00000, RZ, 0xfc, !PT ;  /* 0x7ff000000f020812 */ /* 0x000fe200078efcff */
[----:B------:R-:W-:Y:S02]  /*0810*/  @!P0 IMAD.MOV.U32 R14, RZ, RZ, RZ ;  /* 0x000000ffff0e8224 */ /* 0x000fe400078e00ff */
[----:B------:R-:W-:Y:S02]  /*0820*/  @P0 IMAD.MOV.U32 R14, RZ, RZ, RZ ;  /* 0x000000ffff0e0224 */ /* 0x000fe400078e00ff */
[----:B------:R-:W-:Y:S01]  /*0830*/  @P0 IMAD.MOV.U32 R15, RZ, RZ, R2 ;  /* 0x000000ffff0f0224 */ /* 0x000fe200078e0002 */
[----:B------:R-:W-:Y:S06]  /*0840*/  BRA `(.L_x_6) ;  /* 0x0000000000147947 */ /* 0x000fec0003800000 */
.L_x_8:
[----:B------:R-:W-:Y:S01]  /*0850*/  LOP3.LUT R15, R7, 0x80000, RZ, 0xfc, !PT ;  /* 0x00080000070f7812 */ /* 0x000fe200078efcff */
[----:B------:R-:W-:Y:S01]  /*0860*/  IMAD.MOV.U32 R14, RZ, RZ, R6 ;  /* 0x000000ffff0e7224 */ /* 0x000fe200078e0006 */
[----:B------:R-:W-:Y:S06]  /*0870*/  BRA `(.L_x_6) ;  /* 0x0000000000087947 */ /* 0x000fec0003800000 */
.L_x_7:
[----:B------:R-:W-:Y:S01]  /*0880*/  LOP3.LUT R15, R11, 0x80000, RZ, 0xfc, !PT ;  /* 0x000800000b0f7812 */ /* 0x000fe200078efcff */
[----:B------:R-:W-:-:S07]  /*0890*/  IMAD.MOV.U32 R14, RZ, RZ, R10 ;  /* 0x000000ffff0e7224 */ /* 0x000fce00078e000a */
.L_x_6:
[----:B------:R-:W-:Y:S05]  /*08a0*/  BSYNC.RECONVERGENT B2 ;  /* 0x0000000000027941 */ /* 0x000fea0003800200 */
.L_x_4:
[----:B------:R-:W-:Y:S02]  /*08b0*/  IMAD.MOV.U32 R13, RZ, RZ, 0x0 ;  /* 0x00000000ff0d7424 */ /* 0x000fe400078e00ff */
[----:B------:R-:W-:Y:S02]  /*08c0*/  IMAD.MOV.U32 R2, RZ, RZ, R14 ;  /* 0x000000ffff027224 */ /* 0x000fe400078e000e */
[----:B------:R-:W-:Y:S01]  /*08d0*/  IMAD.MOV.U32 R3, RZ, RZ, R15 ;  /* 0x000000ffff037224 */ /* 0x000fe200078e000f */
[----:B------:R-:W-:Y:S06]  /*08e0*/  RET.REL.NODEC R12 `(_Z7maxPolydPddS_) ;  /* 0xfffffff40cc47950 */ /* 0x000fec0003c3ffff */
.L_x_9:
[----:B------:R-:W-:-:S00]  /*08f0*/  BRA `(.L_x_9) ;  /* 0xfffffffc00fc7947 */ /* 0x000fc0000383ffff */
[----:B------:R-:W-:-:S00]  /*0900*/  NOP ;  /* 0x0000000000007918 */ /* 0x000fc00000000000 */
[----:B------:R-:W-:-:S00]  /*0910*/  NOP ;  /* 0x0000000000007918 */ /* 0x000fc00000000000 */
[----:B------:R-:W-:-:S00]  /*0920*/  NOP ;  /* 0x0000000000007918 */ /* 0x000fc00000000000 */
[----:B------:R-:W-:-:S00]  /*0930*/  NOP ;  /* 0x0000000000007918 */ /* 0x000fc00000000000 */
[----:B------:R-:W-:-:S00]  /*0940*/  NOP ;  /* 0x0000000000007918 */ /* 0x000fc00000000000 */
[----:B------:R-:W-:-:S00]  /*0950*/  NOP ;  /* 0x0000000000007918 */ /* 0x000fc00000000000 */
[----:B------:R-:W-:-:S00]  /*0960*/  NOP ;  /* 0x0000000000007918 */ /* 0x000fc00000000000 */
[----:B------:R-:W-:-:S00]  /*0970*/  NOP ;  /* 0x0000000000007918 */ /* 0x000fc00000000000 */
.L_x_10:


//--------------------- .nv.shared.reserved.0     --------------------------
	.section	.nv.shared.reserved.0,"aw",@nobits
	.weak		__nv_reservedSMEM_offset_0_alias
	.size		__nv_reservedSMEM_offset_0_alias, 0, 64
	.other		__nv_reservedSMEM_offset_0_alias,@"STO_CUDA_RESERVED_SHARED STV_DEFAULT"
__nv_reservedSMEM_offset_0_alias:
	.zero		0
	.zero		64


//--------------------- .nv.constant0._Z7maxPolydPddS_ --------------------------
	.section	.nv.constant0._Z7maxPolydPddS_,"a",@progbits
	.sectionflags	@""
	.align	4
.nv.constant0._Z7maxPolydPddS_:
	.zero		928


//--------------------- SYMBOLS --------------------------

	.type		.nv.reservedSmem.offset0,@object
	.size		.nv.reservedSmem.offset0,0x4
